//
// Generated by NVIDIA NVVM Compiler
//
// Compiler Build ID: CL-36424714
// Cuda compilation tools, release 13.0, V13.0.88
// Based on NVVM 20.0.0
//

.version 9.0
.target sm_100
.address_size 64

	// .globl	_Z19perlin_fill_heightsPdjjj

.visible .entry _Z19perlin_fill_heightsPdjjj(
	.param .u64 .ptr .align 1 _Z19perlin_fill_heightsPdjjj_param_0,
	.param .u32 _Z19perlin_fill_heightsPdjjj_param_1,
	.param .u32 _Z19perlin_fill_heightsPdjjj_param_2,
	.param .u32 _Z19perlin_fill_heightsPdjjj_param_3
)
{


	ret;

}


// ===== COMPILED SASS (sm_100) =====

	.target	sm_100

	.elftype	@"ET_EXEC"


//--------------------- .note.nv.tkinfo           --------------------------
	.section	.note.nv.tkinfo,"",@"SHT_NOTE"
	.sectionflags	@"SHF_NOTE_NV_TKINFO"
	.tkinfo
        /*0018*/ 	.word	0x00000002
        /*0030*/ 	.string	""
        /*0030*/ 	.string	"ptxas"
        /*0030*/ 	.string	"Cuda compilation tools, release 13.0, V13.0.88"
        /*0030*/ 	.string	"Build cuda_13.0.r13.0/compiler.36424714_0"
        /*0030*/ 	.string	"-arch sm_100 -m 64 "



//--------------------- .note.nv.cuinfo           --------------------------
	.section	.note.nv.cuinfo,"",@"SHT_NOTE"
	.sectionflags	@"SHF_NOTE_NV_CUINFO"
        /*0018*/ 	.short	0x0002
        /*001a*/ 	.short	0x0064
        /*001c*/ 	.short	0x0082
	.zero		2


//--------------------- .nv.info                  --------------------------
	.section	.nv.info,"",@"SHT_CUDA_INFO"
	.align	4


	//----- nvinfo : EIATTR_REGCOUNT
	.align		4
        /*0000*/ 	.byte	0x04, 0x2f
        /*0002*/ 	.short	(.L_1 - .L_0)
	.align		4
.L_0:
        /*0004*/ 	.word	index@(_Z19perlin_fill_heightsPdjjj)
        /*0008*/ 	.word	0x00000004


	//----- nvinfo : EIATTR_FRAME_SIZE
	.align		4
.L_1:
        /*000c*/ 	.byte	0x04, 0x11
        /*000e*/ 	.short	(.L_3 - .L_2)
	.align		4
.L_2:
        /*0010*/ 	.word	index@(_Z19perlin_fill_heightsPdjjj)
        /*0014*/ 	.word	0x00000000


	//----- nvinfo : EIATTR_MIN_STACK_SIZE
	.align		4
.L_3:
        /*0018*/ 	.byte	0x04, 0x12
        /*001a*/ 	.short	(.L_5 - .L_4)
	.align		4
.L_4:
        /*001c*/ 	.word	index@(_Z19perlin_fill_heightsPdjjj)
        /*0020*/ 	.word	0x00000000
.L_5:


//--------------------- .nv.compat                --------------------------
	.section	.nv.compat,"",@"SHT_CUDA_COMPAT_INFO"
	.align	4
        /*0000*/ 	.byte	0x02, 0x09, 0x00, 0x00, 0x02, 0x02, 0x01, 0x00, 0x02, 0x05, 0x05, 0x00, 0x03, 0x07, 0x01, 0x01
        /*0010*/ 	.byte	0x02, 0x03, 0x00, 0x00, 0x02, 0x06, 0x01, 0x00, 0x04, 0x0b, 0x08, 0x00, 0x09, 0x00, 0x00, 0x00
        /*0020*/ 	.byte	0x00, 0x00, 0x00, 0x00


//--------------------- .nv.info._Z19perlin_fill_heightsPdjjj --------------------------
	.section	.nv.info._Z19perlin_fill_heightsPdjjj,"",@"SHT_CUDA_INFO"
	.sectionflags	@""
	.align	4


	//----- nvinfo : EIATTR_CUDA_API_VERSION
	.align		4
        /*0000*/ 	.byte	0x04, 0x37
        /*0002*/ 	.short	(.L_7 - .L_6)
.L_6:
        /*0004*/ 	.word	0x00000082


	//----- nvinfo : EIATTR_KPARAM_INFO
	.align		4
.L_7:
        /*0008*/ 	.byte	0x04, 0x17
        /*000a*/ 	.short	(.L_9 - .L_8)
.L_8:
        /*000c*/ 	.word	0x00000000
        /*0010*/ 	.short	0x0003
        /*0012*/ 	.short	0x0010
        /*0014*/ 	.byte	0x00, 0xf0, 0x11, 0x00


	//----- nvinfo : EIATTR_KPARAM_INFO
	.align		4
.L_9:
        /*0018*/ 	.byte	0x04, 0x17
        /*001a*/ 	.short	(.L_11 - .L_10)
.L_10:
        /*001c*/ 	.word	0x00000000
        /*0020*/ 	.short	0x0002
        /*0022*/ 	.short	0x000c
        /*0024*/ 	.byte	0x00, 0xf0, 0x11, 0x00


	//----- nvinfo : EIATTR_KPARAM_INFO
	.align		4
.L_11:
        /*0028*/ 	.byte	0x04, 0x17
        /*002a*/ 	.short	(.L_13 - .L_12)
.L_12:
        /*002c*/ 	.word	0x00000000
        /*0030*/ 	.short	0x0001
        /*0032*/ 	.short	0x0008
        /*0034*/ 	.byte	0x00, 0xf0, 0x11, 0x00


	//----- nvinfo : EIATTR_KPARAM_INFO
	.align		4
.L_13:
        /*0038*/ 	.byte	0x04, 0x17
        /*003a*/ 	.short	(.L_15 - .L_14)
.L_14:
        /*003c*/ 	.word	0x00000000
        /*0040*/ 	.short	0x0000
        /*0042*/ 	.short	0x0000
        /*0044*/ 	.byte	0x00, 0xf5, 0x21, 0x00


	//----- nvinfo : EIATTR_SPARSE_MMA_MASK
	.align		4
.L_15:
        /*0048*/ 	.byte	0x03, 0x50
        /*004a*/ 	.short	0x0000


	//----- nvinfo : EIATTR_MAXREG_COUNT
	.align		4
        /*004c*/ 	.byte	0x03, 0x1b
        /*004e*/ 	.short	0x00ff


	//----- nvinfo : EIATTR_MERCURY_ISA_VERSION
	.align		4
        /*0050*/ 	.byte	0x03, 0x5f
        /*0052*/ 	.short	0x0101


	//----- nvinfo : EIATTR_VRC_CTA_INIT_COUNT
	.align		4
        /*0054*/ 	.byte	0x02, 0x4a
	.zero		1
	.zero		1


	//----- nvinfo : EIATTR_EXIT_INSTR_OFFSETS
	.align		4
        /*0058*/ 	.byte	0x04, 0x1c
        /*005a*/ 	.short	(.L_17 - .L_16)


	//   ....[0]....
.L_16:
        /*005c*/ 	.word	0x00000010


	//----- nvinfo : EIATTR_CBANK_PARAM_SIZE
	.align		4
.L_17:
        /*0060*/ 	.byte	0x03, 0x19
        /*0062*/ 	.short	0x0014


	//----- nvinfo : EIATTR_PARAM_CBANK
	.align		4
        /*0064*/ 	.byte	0x04, 0x0a
        /*0066*/ 	.short	(.L_19 - .L_18)
	.align		4
.L_18:
        /*0068*/ 	.word	index@(.nv.constant0._Z19perlin_fill_heightsPdjjj)
        /*006c*/ 	.short	0x0380
        /*006e*/ 	.short	0x0014


	//----- nvinfo : EIATTR_SW_WAR
	.align		4
.L_19:
        /*0070*/ 	.byte	0x04, 0x36
        /*0072*/ 	.short	(.L_21 - .L_20)
.L_20:
        /*0074*/ 	.word	0x00000008
.L_21:


//--------------------- .nv.callgraph             --------------------------
	.section	.nv.callgraph,"",@"SHT_CUDA_CALLGRAPH"
	.align	4
	.sectionentsize	8
	.align		4
        /*0000*/ 	.word	0x00000000
	.align		4
        /*0004*/ 	.word	0xffffffff
	.align		4
        /*0008*/ 	.word	0x00000000
	.align		4
        /*000c*/ 	.word	0xfffffffe
	.align		4
        /*0010*/ 	.word	0x00000000
	.align		4
        /*0014*/ 	.word	0xfffffffd
	.align		4
        /*0018*/ 	.word	0x00000000
	.align		4
        /*001c*/ 	.word	0xfffffffc


//--------------------- .text._Z19perlin_fill_heightsPdjjj --------------------------
	.section	.text._Z19perlin_fill_heightsPdjjj,"ax",@progbits
	.align	128
        .global         _Z19perlin_fill_heightsPdjjj
        .type           _Z19perlin_fill_heightsPdjjj,@function
        .size           _Z19perlin_fill_heightsPdjjj,(.L_x_1 - _Z19perlin_fill_heightsPdjjj)
        .other          _Z19perlin_fill_heightsPdjjj,@"STO_CUDA_ENTRY STV_DEFAULT"
_Z19perlin_fill_heightsPdjjj:
.text._Z19perlin_fill_heightsPdjjj:
[----:B------:R-:W-:Y:S01]  /*0000*/  LDC R1, c[0x0][0x37c] ;  /* 0x0000df00ff017b82 */ /* 0x000fe20000000800 */
[----:B------:R-:W-:Y:S05]  /*0010*/  EXIT ;  /* 0x000000000000794d */ /* 0x000fea0003800000 */
.L_x_0:
[----:B------:R-:W-:-:S00]  /*0020*/  BRA `(.L_x_0) ;  /* 0xfffffffc00fc7947 */ /* 0x000fc0000383ffff */
[----:B------:R-:W-:-:S00]  /*0030*/  NOP ;  /* 0x0000000000007918 */ /* 0x000fc00000000000 */
        /* <DEDUP_REMOVED lines=12> */
.L_x_1:


//--------------------- .nv.shared.reserved.0     --------------------------
	.section	.nv.shared.reserved.0,"aw",@nobits
	.weak		__nv_reservedSMEM_offset_0_alias
	.size		__nv_reservedSMEM_offset_0_alias, 0, 64
	.other		__nv_reservedSMEM_offset_0_alias,@"STO_CUDA_RESERVED_SHARED STV_DEFAULT"
__nv_reservedSMEM_offset_0_alias:
	.zero		0
	.zero		64


//--------------------- .nv.constant0._Z19perlin_fill_heightsPdjjj --------------------------
	.section	.nv.constant0._Z19perlin_fill_heightsPdjjj,"a",@progbits
	.sectionflags	@""
	.align	4
.nv.constant0._Z19perlin_fill_heightsPdjjj:
	.zero		916


//--------------------- SYMBOLS --------------------------

	.type		.nv.reservedSmem.offset0,@object
	.size		.nv.reservedSmem.offset0,0x4
